//
// Generated by NVIDIA NVVM Compiler
//
// Compiler Build ID: CL-36424714
// Cuda compilation tools, release 13.0, V13.0.88
// Based on NVVM 20.0.0
//

.version 9.0
.target sm_100
.address_size 64

	// .globl	_Z18mul_mat_vec_kernelPfS_S_i

.visible .entry _Z18mul_mat_vec_kernelPfS_S_i(
	.param .u64 .ptr .align 1 _Z18mul_mat_vec_kernelPfS_S_i_param_0,
	.param .u64 .ptr .align 1 _Z18mul_mat_vec_kernelPfS_S_i_param_1,
	.param .u64 .ptr .align 1 _Z18mul_mat_vec_kernelPfS_S_i_param_2,
	.param .u32 _Z18mul_mat_vec_kernelPfS_S_i_param_3
)
{
	.reg .pred 	%p<10>;
	.reg .b32 	%r<14>;
	.reg .b32 	%f<112>;
	.reg .b64 	%rd<63>;

	ld.param.u64 	%rd28, [_Z18mul_mat_vec_kernelPfS_S_i_param_0];
	ld.param.u64 	%rd29, [_Z18mul_mat_vec_kernelPfS_S_i_param_1];
	ld.param.u64 	%rd30, [_Z18mul_mat_vec_kernelPfS_S_i_param_2];
	ld.param.u32 	%r1, [_Z18mul_mat_vec_kernelPfS_S_i_param_3];
	cvta.to.global.u64 	%rd1, %rd30;
	cvta.to.global.u64 	%rd2, %rd29;
	cvt.s64.s32 	%rd3, %r1;
	setp.eq.s32 	%p1, %r1, 0;
	mov.f32 	%f111, 0f00000000;
	@%p1 bra 	$L__BB0_13;
	mov.u32 	%r2, %tid.y;
	mov.u32 	%r3, %ntid.y;
	mov.u32 	%r4, %ctaid.y;
	mad.lo.s32 	%r5, %r4, %r3, %r2;
	mul.lo.s32 	%r6, %r1, %r5;
	cvt.s64.s32 	%rd4, %r6;
	setp.lt.u32 	%p2, %r1, 16;
	mov.f32 	%f111, 0f00000000;
	mov.b64 	%rd58, 0;
	@%p2 bra 	$L__BB0_4;
	and.b64  	%rd58, %rd3, -16;
	shl.b64 	%rd32, %rd4, 2;
	add.s64 	%rd33, %rd32, %rd2;
	add.s64 	%rd55, %rd33, 32;
	add.s64 	%rd54, %rd1, 32;
	mov.f32 	%f111, 0f00000000;
	mov.u64 	%rd56, %rd58;
$L__BB0_3:
	.pragma "nounroll";
	ld.global.f32 	%f18, [%rd55+-32];
	ld.global.f32 	%f19, [%rd54+-32];
	fma.rn.f32 	%f20, %f18, %f19, %f111;
	ld.global.f32 	%f21, [%rd55+-28];
	ld.global.f32 	%f22, [%rd54+-28];
	fma.rn.f32 	%f23, %f21, %f22, %f20;
	ld.global.f32 	%f24, [%rd55+-24];
	ld.global.f32 	%f25, [%rd54+-24];
	fma.rn.f32 	%f26, %f24, %f25, %f23;
	ld.global.f32 	%f27, [%rd55+-20];
	ld.global.f32 	%f28, [%rd54+-20];
	fma.rn.f32 	%f29, %f27, %f28, %f26;
	ld.global.f32 	%f30, [%rd55+-16];
	ld.global.f32 	%f31, [%rd54+-16];
	fma.rn.f32 	%f32, %f30, %f31, %f29;
	ld.global.f32 	%f33, [%rd55+-12];
	ld.global.f32 	%f34, [%rd54+-12];
	fma.rn.f32 	%f35, %f33, %f34, %f32;
	ld.global.f32 	%f36, [%rd55+-8];
	ld.global.f32 	%f37, [%rd54+-8];
	fma.rn.f32 	%f38, %f36, %f37, %f35;
	ld.global.f32 	%f39, [%rd55+-4];
	ld.global.f32 	%f40, [%rd54+-4];
	fma.rn.f32 	%f41, %f39, %f40, %f38;
	ld.global.f32 	%f42, [%rd55];
	ld.global.f32 	%f43, [%rd54];
	fma.rn.f32 	%f44, %f42, %f43, %f41;
	ld.global.f32 	%f45, [%rd55+4];
	ld.global.f32 	%f46, [%rd54+4];
	fma.rn.f32 	%f47, %f45, %f46, %f44;
	ld.global.f32 	%f48, [%rd55+8];
	ld.global.f32 	%f49, [%rd54+8];
	fma.rn.f32 	%f50, %f48, %f49, %f47;
	ld.global.f32 	%f51, [%rd55+12];
	ld.global.f32 	%f52, [%rd54+12];
	fma.rn.f32 	%f53, %f51, %f52, %f50;
	ld.global.f32 	%f54, [%rd55+16];
	ld.global.f32 	%f55, [%rd54+16];
	fma.rn.f32 	%f56, %f54, %f55, %f53;
	ld.global.f32 	%f57, [%rd55+20];
	ld.global.f32 	%f58, [%rd54+20];
	fma.rn.f32 	%f59, %f57, %f58, %f56;
	ld.global.f32 	%f60, [%rd55+24];
	ld.global.f32 	%f61, [%rd54+24];
	fma.rn.f32 	%f62, %f60, %f61, %f59;
	ld.global.f32 	%f63, [%rd55+28];
	ld.global.f32 	%f64, [%rd54+28];
	fma.rn.f32 	%f111, %f63, %f64, %f62;
	add.s64 	%rd56, %rd56, -16;
	add.s64 	%rd55, %rd55, 64;
	add.s64 	%rd54, %rd54, 64;
	setp.ne.s64 	%p3, %rd56, 0;
	@%p3 bra 	$L__BB0_3;
$L__BB0_4:
	and.b32  	%r7, %r1, 15;
	setp.eq.s32 	%p4, %r7, 0;
	@%p4 bra 	$L__BB0_13;
	and.b64  	%rd34, %rd3, 15;
	add.s64 	%rd35, %rd34, -1;
	setp.lt.u64 	%p5, %rd35, 7;
	@%p5 bra 	$L__BB0_7;
	add.s64 	%rd36, %rd58, %rd4;
	shl.b64 	%rd37, %rd36, 2;
	add.s64 	%rd38, %rd2, %rd37;
	ld.global.f32 	%f66, [%rd38];
	shl.b64 	%rd39, %rd58, 2;
	add.s64 	%rd40, %rd1, %rd39;
	ld.global.f32 	%f67, [%rd40];
	fma.rn.f32 	%f68, %f66, %f67, %f111;
	ld.global.f32 	%f69, [%rd38+4];
	ld.global.f32 	%f70, [%rd40+4];
	fma.rn.f32 	%f71, %f69, %f70, %f68;
	ld.global.f32 	%f72, [%rd38+8];
	ld.global.f32 	%f73, [%rd40+8];
	fma.rn.f32 	%f74, %f72, %f73, %f71;
	ld.global.f32 	%f75, [%rd38+12];
	ld.global.f32 	%f76, [%rd40+12];
	fma.rn.f32 	%f77, %f75, %f76, %f74;
	ld.global.f32 	%f78, [%rd38+16];
	ld.global.f32 	%f79, [%rd40+16];
	fma.rn.f32 	%f80, %f78, %f79, %f77;
	ld.global.f32 	%f81, [%rd38+20];
	ld.global.f32 	%f82, [%rd40+20];
	fma.rn.f32 	%f83, %f81, %f82, %f80;
	ld.global.f32 	%f84, [%rd38+24];
	ld.global.f32 	%f85, [%rd40+24];
	fma.rn.f32 	%f86, %f84, %f85, %f83;
	ld.global.f32 	%f87, [%rd38+28];
	ld.global.f32 	%f88, [%rd40+28];
	fma.rn.f32 	%f111, %f87, %f88, %f86;
	add.s64 	%rd58, %rd58, 8;
$L__BB0_7:
	and.b32  	%r8, %r1, 7;
	setp.eq.s32 	%p6, %r8, 0;
	@%p6 bra 	$L__BB0_13;
	and.b64  	%rd41, %rd3, 7;
	add.s64 	%rd42, %rd41, -1;
	setp.lt.u64 	%p7, %rd42, 3;
	@%p7 bra 	$L__BB0_10;
	add.s64 	%rd43, %rd58, %rd4;
	shl.b64 	%rd44, %rd43, 2;
	add.s64 	%rd45, %rd2, %rd44;
	ld.global.f32 	%f90, [%rd45];
	shl.b64 	%rd46, %rd58, 2;
	add.s64 	%rd47, %rd1, %rd46;
	ld.global.f32 	%f91, [%rd47];
	fma.rn.f32 	%f92, %f90, %f91, %f111;
	ld.global.f32 	%f93, [%rd45+4];
	ld.global.f32 	%f94, [%rd47+4];
	fma.rn.f32 	%f95, %f93, %f94, %f92;
	ld.global.f32 	%f96, [%rd45+8];
	ld.global.f32 	%f97, [%rd47+8];
	fma.rn.f32 	%f98, %f96, %f97, %f95;
	ld.global.f32 	%f99, [%rd45+12];
	ld.global.f32 	%f100, [%rd47+12];
	fma.rn.f32 	%f111, %f99, %f100, %f98;
	add.s64 	%rd58, %rd58, 4;
$L__BB0_10:
	and.b32  	%r9, %r1, 3;
	setp.eq.s32 	%p8, %r9, 0;
	@%p8 bra 	$L__BB0_13;
	shl.b64 	%rd48, %rd58, 2;
	add.s64 	%rd62, %rd1, %rd48;
	add.s64 	%rd49, %rd58, %rd4;
	shl.b64 	%rd50, %rd49, 2;
	add.s64 	%rd61, %rd2, %rd50;
	and.b64  	%rd60, %rd3, 3;
$L__BB0_12:
	.pragma "nounroll";
	ld.global.f32 	%f101, [%rd61];
	ld.global.f32 	%f102, [%rd62];
	fma.rn.f32 	%f111, %f101, %f102, %f111;
	add.s64 	%rd62, %rd62, 4;
	add.s64 	%rd61, %rd61, 4;
	add.s64 	%rd60, %rd60, -1;
	setp.ne.s64 	%p9, %rd60, 0;
	@%p9 bra 	$L__BB0_12;
$L__BB0_13:
	cvta.to.global.u64 	%rd51, %rd28;
	mov.u32 	%r10, %tid.x;
	mov.u32 	%r11, %ntid.x;
	mov.u32 	%r12, %ctaid.x;
	mad.lo.s32 	%r13, %r12, %r11, %r10;
	mul.wide.s32 	%rd52, %r13, 4;
	add.s64 	%rd53, %rd51, %rd52;
	st.global.f32 	[%rd53], %f111;
	ret;

}


// ===== COMPILED SASS (sm_100) =====

	.target	sm_100

	.elftype	@"ET_EXEC"


//--------------------- .note.nv.tkinfo           --------------------------
	.section	.note.nv.tkinfo,"",@"SHT_NOTE"
	.sectionflags	@"SHF_NOTE_NV_TKINFO"
	.tkinfo
        /*0018*/ 	.word	0x00000002
        /*0030*/ 	.string	""
        /*0030*/ 	.string	"ptxas"
        /*0030*/ 	.string	"Cuda compilation tools, release 13.0, V13.0.88"
        /*0030*/ 	.string	"Build cuda_13.0.r13.0/compiler.36424714_0"
        /*0030*/ 	.string	"-arch sm_100 -m 64 "



//--------------------- .note.nv.cuinfo           --------------------------
	.section	.note.nv.cuinfo,"",@"SHT_NOTE"
	.sectionflags	@"SHF_NOTE_NV_CUINFO"
        /*0018*/ 	.short	0x0002
        /*001a*/ 	.short	0x0064
        /*001c*/ 	.short	0x0082
	.zero		2


//--------------------- .nv.info                  --------------------------
	.section	.nv.info,"",@"SHT_CUDA_INFO"
	.align	4


	//----- nvinfo : EIATTR_REGCOUNT
	.align		4
        /*0000*/ 	.byte	0x04, 0x2f
        /*0002*/ 	.short	(.L_1 - .L_0)
	.align		4
.L_0:
        /*0004*/ 	.word	index@(_Z18mul_mat_vec_kernelPfS_S_i)
        /*0008*/ 	.word	0x0000001e


	//----- nvinfo : EIATTR_FRAME_SIZE
	.align		4
.L_1:
        /*000c*/ 	.byte	0x04, 0x11
        /*000e*/ 	.short	(.L_3 - .L_2)
	.align		4
.L_2:
        /*0010*/ 	.word	index@(_Z18mul_mat_vec_kernelPfS_S_i)
        /*0014*/ 	.word	0x00000000


	//----- nvinfo : EIATTR_MIN_STACK_SIZE
	.align		4
.L_3:
        /*0018*/ 	.byte	0x04, 0x12
        /*001a*/ 	.short	(.L_5 - .L_4)
	.align		4
.L_4:
        /*001c*/ 	.word	index@(_Z18mul_mat_vec_kernelPfS_S_i)
        /*0020*/ 	.word	0x00000000
.L_5:


//--------------------- .nv.compat                --------------------------
	.section	.nv.compat,"",@"SHT_CUDA_COMPAT_INFO"
	.align	4
        /*0000*/ 	.byte	0x02, 0x09, 0x00, 0x00, 0x02, 0x02, 0x01, 0x00, 0x02, 0x05, 0x05, 0x00, 0x03, 0x07, 0x01, 0x01
        /*0010*/ 	.byte	0x02, 0x03, 0x00, 0x00, 0x02, 0x06, 0x01, 0x00, 0x04, 0x0b, 0x08, 0x00, 0x09, 0x00, 0x00, 0x00
        /*0020*/ 	.byte	0x00, 0x00, 0x00, 0x00


//--------------------- .nv.info._Z18mul_mat_vec_kernelPfS_S_i --------------------------
	.section	.nv.info._Z18mul_mat_vec_kernelPfS_S_i,"",@"SHT_CUDA_INFO"
	.sectionflags	@""
	.align	4


	//----- nvinfo : EIATTR_CUDA_API_VERSION
	.align		4
        /*0000*/ 	.byte	0x04, 0x37
        /*0002*/ 	.short	(.L_7 - .L_6)
.L_6:
        /*0004*/ 	.word	0x00000082


	//----- nvinfo : EIATTR_KPARAM_INFO
	.align		4
.L_7:
        /*0008*/ 	.byte	0x04, 0x17
        /*000a*/ 	.short	(.L_9 - .L_8)
.L_8:
        /*000c*/ 	.word	0x00000000
        /*0010*/ 	.short	0x0003
        /*0012*/ 	.short	0x0018
        /*0014*/ 	.byte	0x00, 0xf0, 0x11, 0x00


	//----- nvinfo : EIATTR_KPARAM_INFO
	.align		4
.L_9:
        /*0018*/ 	.byte	0x04, 0x17
        /*001a*/ 	.short	(.L_11 - .L_10)
.L_10:
        /*001c*/ 	.word	0x00000000
        /*0020*/ 	.short	0x0002
        /*0022*/ 	.short	0x0010
        /*0024*/ 	.byte	0x00, 0xf5, 0x21, 0x00


	//----- nvinfo : EIATTR_KPARAM_INFO
	.align		4
.L_11:
        /*0028*/ 	.byte	0x04, 0x17
        /*002a*/ 	.short	(.L_13 - .L_12)
.L_12:
        /*002c*/ 	.word	0x00000000
        /*0030*/ 	.short	0x0001
        /*0032*/ 	.short	0x0008
        /*0034*/ 	.byte	0x00, 0xf5, 0x21, 0x00


	//----- nvinfo : EIATTR_KPARAM_INFO
	.align		4
.L_13:
        /*0038*/ 	.byte	0x04, 0x17
        /*003a*/ 	.short	(.L_15 - .L_14)
.L_14:
        /*003c*/ 	.word	0x00000000
        /*0040*/ 	.short	0x0000
        /*0042*/ 	.short	0x0000
        /*0044*/ 	.byte	0x00, 0xf5, 0x21, 0x00


	//----- nvinfo : EIATTR_SPARSE_MMA_MASK
	.align		4
.L_15:
        /*0048*/ 	.byte	0x03, 0x50
        /*004a*/ 	.short	0x0000


	//----- nvinfo : EIATTR_MAXREG_COUNT
	.align		4
        /*004c*/ 	.byte	0x03, 0x1b
        /*004e*/ 	.short	0x00ff


	//----- nvinfo : EIATTR_MERCURY_ISA_VERSION
	.align		4
        /*0050*/ 	.byte	0x03, 0x5f
        /*0052*/ 	.short	0x0101


	//----- nvinfo : EIATTR_VRC_CTA_INIT_COUNT
	.align		4
        /*0054*/ 	.byte	0x02, 0x4a
	.zero		1
	.zero		1


	//----- nvinfo : EIATTR_EXIT_INSTR_OFFSETS
	.align		4
        /*0058*/ 	.byte	0x04, 0x1c
        /*005a*/ 	.short	(.L_17 - .L_16)


	//   ....[0]....
.L_16:
        /*005c*/ 	.word	0x00000c80


	//----- nvinfo : EIATTR_CBANK_PARAM_SIZE
	.align		4
.L_17:
        /*0060*/ 	.byte	0x03, 0x19
        /*0062*/ 	.short	0x001c


	//----- nvinfo : EIATTR_PARAM_CBANK
	.align		4
        /*0064*/ 	.byte	0x04, 0x0a
        /*0066*/ 	.short	(.L_19 - .L_18)
	.align		4
.L_18:
        /*0068*/ 	.word	index@(.nv.constant0._Z18mul_mat_vec_kernelPfS_S_i)
        /*006c*/ 	.short	0x0380
        /*006e*/ 	.short	0x001c


	//----- nvinfo : EIATTR_SW_WAR
	.align		4
.L_19:
        /*0070*/ 	.byte	0x04, 0x36
        /*0072*/ 	.short	(.L_21 - .L_20)
.L_20:
        /*0074*/ 	.word	0x00000008
.L_21:


//--------------------- .nv.callgraph             --------------------------
	.section	.nv.callgraph,"",@"SHT_CUDA_CALLGRAPH"
	.align	4
	.sectionentsize	8
	.align		4
        /*0000*/ 	.word	0x00000000
	.align		4
        /*0004*/ 	.word	0xffffffff
	.align		4
        /*0008*/ 	.word	0x00000000
	.align		4
        /*000c*/ 	.word	0xfffffffe
	.align		4
        /*0010*/ 	.word	0x00000000
	.align		4
        /*0014*/ 	.word	0xfffffffd
	.align		4
        /*0018*/ 	.word	0x00000000
	.align		4
        /*001c*/ 	.word	0xfffffffc


//--------------------- .text._Z18mul_mat_vec_kernelPfS_S_i --------------------------
	.section	.text._Z18mul_mat_vec_kernelPfS_S_i,"ax",@progbits
	.align	128
        .global         _Z18mul_mat_vec_kernelPfS_S_i
        .type           _Z18mul_mat_vec_kernelPfS_S_i,@function
        .size           _Z18mul_mat_vec_kernelPfS_S_i,(.L_x_7 - _Z18mul_mat_vec_kernelPfS_S_i)
        .other          _Z18mul_mat_vec_kernelPfS_S_i,@"STO_CUDA_ENTRY STV_DEFAULT"
_Z18mul_mat_vec_kernelPfS_S_i:
.text._Z18mul_mat_vec_kernelPfS_S_i:
[----:B------:R-:W-:Y:S01]  /*0000*/  LDC R1, c[0x0][0x37c] ;  /* 0x0000df00ff017b82 */ /* 0x000fe20000000800 */
[----:B------:R-:W0:Y:S01]  /*0010*/  LDCU UR8, c[0x0][0x398] ;  /* 0x00007300ff0877ac */ /* 0x000e220008000800 */
[----:B------:R-:W-:Y:S01]  /*0020*/  HFMA2 R14, -RZ, RZ, 0, 0 ;  /* 0x00000000ff0e7431 */ /* 0x000fe200000001ff */
[----:B------:R-:W1:Y:S01]  /*0030*/  LDCU.64 UR12, c[0x0][0x358] ;  /* 0x00006b00ff0c77ac */ /* 0x000e620008000a00 */
[----:B0-----:R-:W-:-:S09]  /*0040*/  UISETP.NE.AND UP0, UPT, UR8, URZ, UPT ;  /* 0x000000ff0800728c */ /* 0x001fd2000bf05270 */
[----:B-1----:R-:W-:Y:S05]  /*0050*/  BRA.U !UP0, `(.L_x_0) ;  /* 0x0000000908ec7547 */ /* 0x002fea000b800000 */
[----:B------:R-:W0:Y:S01]  /*0060*/  S2R R0, SR_TID.Y ;  /* 0x0000000000007919 */ /* 0x000e220000002200 */
[----:B------:R-:W0:Y:S01]  /*0070*/  LDCU UR4, c[0x0][0x364] ;  /* 0x00006c80ff0477ac */ /* 0x000e220008000800 */
[----:B------:R-:W-:Y:S01]  /*0080*/  MOV R14, RZ ;  /* 0x000000ff000e7202 */ /* 0x000fe20000000f00 */
[----:B------:R-:W0:Y:S01]  /*0090*/  S2R R3, SR_CTAID.Y ;  /* 0x0000000000037919 */ /* 0x000e220000002600 */
[----:B------:R-:W-:Y:S02]  /*00a0*/  UISETP.GE.U32.AND UP0, UPT, UR8, 0x10, UPT ;  /* 0x000000100800788c */ /* 0x000fe4000bf06070 */
[----:B------:R-:W-:Y:S01]  /*00b0*/  ULOP3.LUT UP1, URZ, UR8, 0xf, URZ, 0xc0, !UPT ;  /* 0x0000000f08ff7892 */ /* 0x000fe2000f82c0ff */
[----:B------:R-:W-:Y:S01]  /*00c0*/  UMOV UR5, URZ ;  /* 0x000000ff00057c82 */ /* 0x000fe20008000000 */
[----:B0-----:R-:W-:Y:S01]  /*00d0*/  IMAD R0, R3, UR4, R0 ;  /* 0x0000000403007c24 */ /* 0x001fe2000f8e0200 */
[----:B------:R-:W-:-:S03]  /*00e0*/  UMOV UR4, URZ ;  /* 0x000000ff00047c82 */ /* 0x000fc60008000000 */
[----:B------:R-:W-:-:S05]  /*00f0*/  IMAD R0, R0, UR8, RZ ;  /* 0x0000000800007c24 */ /* 0x000fca000f8e02ff */
[----:B------:R-:W-:Y:S01]  /*0100*/  SHF.R.S32.HI R7, RZ, 0x1f, R0 ;  /* 0x0000001fff077819 */ /* 0x000fe20000011400 */
[----:B------:R-:W-:Y:S06]  /*0110*/  BRA.U !UP0, `(.L_x_1) ;  /* 0x0000000508207547 */ /* 0x000fec000b800000 */
[----:B------:R-:W0:Y:S01]  /*0120*/  LDCU.64 UR4, c[0x0][0x388] ;  /* 0x00007100ff0477ac */ /* 0x000e220008000a00 */
[----:B------:R-:W-:Y:S01]  /*0130*/  MOV R14, RZ ;  /* 0x000000ff000e7202 */ /* 0x000fe20000000f00 */
[----:B------:R-:W1:Y:S01]  /*0140*/  LDCU.64 UR6, c[0x0][0x390] ;  /* 0x00007200ff0677ac */ /* 0x000e620008000a00 */
[C---:B0-----:R-:W-:Y:S01]  /*0150*/  LEA R2, P0, R0.reuse, UR4, 0x2 ;  /* 0x0000000400027c11 */ /* 0x041fe2000f8010ff */
[----:B------:R-:W-:Y:S02]  /*0160*/  ULOP3.LUT UR4, UR8, 0xfffffff0, URZ, 0xc0, !UPT ;  /* 0xfffffff008047892 */ /* 0x000fe4000f8ec0ff */
[----:B-1----:R-:W-:Y:S01]  /*0170*/  UIADD3 UR6, UP0, UPT, UR6, 0x20, URZ ;  /* 0x0000002006067890 */ /* 0x002fe2000ff1e0ff */
[----:B------:R-:W-:Y:S01]  /*0180*/  LEA.HI.X R3, R0, UR5, R7, 0x2, P0 ;  /* 0x0000000500037c11 */ /* 0x000fe200080f1407 */
[----:B------:R-:W-:Y:S01]  /*0190*/  USHF.R.S32.HI UR5, URZ, 0x1f, UR8 ;  /* 0x0000001fff057899 */ /* 0x000fe20008011408 */
[----:B------:R-:W-:Y:S01]  /*01a0*/  IADD3 R2, P0, PT, R2, 0x20, RZ ;  /* 0x0000002002027810 */ /* 0x000fe20007f1e0ff */
[----:B------:R-:W-:-:S02]  /*01b0*/  UIADD3.X UR7, UPT, UPT, URZ, UR7, URZ, UP0, !UPT ;  /* 0x00000007ff077290 */ /* 0x000fc400087fe4ff */
[----:B------:R-:W-:Y:S01]  /*01c0*/  MOV R4, UR6 ;  /* 0x0000000600047c02 */ /* 0x000fe20008000f00 */
[----:B------:R-:W-:Y:S01]  /*01d0*/  UMOV UR6, UR4 ;  /* 0x0000000400067c82 */ /* 0x000fe20008000000 */
[----:B------:R-:W-:Y:S02]  /*01e0*/  IADD3.X R3, PT, PT, RZ, R3, RZ, P0, !PT ;  /* 0x00000003ff037210 */ /* 0x000fe400007fe4ff */
[----:B------:R-:W-:Y:S01]  /*01f0*/  MOV R5, UR7 ;  /* 0x0000000700057c02 */ /* 0x000fe20008000f00 */
[----:B------:R-:W-:-:S06]  /*0200*/  UMOV UR7, UR5 ;  /* 0x0000000500077c82 */ /* 0x000fcc0008000000 */
.L_x_2:
[----:B------:R-:W2:Y:S04]  /*0210*/  LDG.E R17, desc[UR12][R2.64+-0x20] ;  /* 0xffffe00c02117981 */ /* 0x000ea8000c1e1900 */
[----:B------:R-:W2:Y:S04]  /*0220*/  LDG.E R16, desc[UR12][R4.64+-0x20] ;  /* 0xffffe00c04107981 */ /* 0x000ea8000c1e1900 */
[----:B------:R-:W3:Y:S04]  /*0230*/  LDG.E R24, desc[UR12][R2.64+-0x1c] ;  /* 0xffffe40c02187981 */ /* 0x000ee8000c1e1900 */
[----:B------:R-:W3:Y:S04]  /*0240*/  LDG.E R26, desc[UR12][R4.64+-0x1c] ;  /* 0xffffe40c041a7981 */ /* 0x000ee8000c1e1900 */
[----:B------:R-:W4:Y:S04]  /*0250*/  LDG.E R18, desc[UR12][R2.64+-0x18] ;  /* 0xffffe80c02127981 */ /* 0x000f28000c1e1900 */
[----:B------:R-:W4:Y:S04]  /*0260*/  LDG.E R21, desc[UR12][R4.64+-0x18] ;  /* 0xffffe80c04157981 */ /* 0x000f28000c1e1900 */
[----:B------:R-:W5:Y:S04]  /*0270*/  LDG.E R23, desc[UR12][R2.64+-0x14] ;  /* 0xffffec0c02177981 */ /* 0x000f68000c1e1900 */
        /* <DEDUP_REMOVED lines=11> */
[----:B------:R-:W5:Y:S01]  /*0330*/  LDG.E R19, desc[UR12][R4.64+0x4] ;  /* 0x0000040c04137981 */ /* 0x000f62000c1e1900 */
[----:B--2---:R-:W-:-:S03]  /*0340*/  FFMA R17, R17, R16, R14 ;  /* 0x0000001011117223 */ /* 0x004fc6000000000e */
[----:B------:R-:W2:Y:S04]  /*0350*/  LDG.E R16, desc[UR12][R2.64+0x4] ;  /* 0x0000040c02107981 */ /* 0x000ea8000c1e1900 */
[----:B------:R-:W2:Y:S01]  /*0360*/  LDG.E R14, desc[UR12][R2.64+0x8] ;  /* 0x0000080c020e7981 */ /* 0x000ea2000c1e1900 */
[----:B---3--:R-:W-:-:S03]  /*0370*/  FFMA R27, R24, R26, R17 ;  /* 0x0000001a181b7223 */ /* 0x008fc60000000011 */
[----:B------:R-:W3:Y:S01]  /*0380*/  LDG.E R17, desc[UR12][R4.64+0x8] ;  /* 0x0000080c04117981 */ /* 0x000ee2000c1e1900 */
[----:B----4-:R-:W-:-:S03]  /*0390*/  FFMA R24, R18, R21, R27 ;  /* 0x0000001512187223 */ /* 0x010fc6000000001b */
[----:B------:R-:W4:Y:S04]  /*03a0*/  LDG.E R18, desc[UR12][R2.64+0xc] ;  /* 0x00000c0c02127981 */ /* 0x000f28000c1e1900 */
[----:B------:R-:W4:Y:S01]  /*03b0*/  LDG.E R21, desc[UR12][R4.64+0xc] ;  /* 0x00000c0c04157981 */ /* 0x000f22000c1e1900 */
[----:B-----5:R-:W-:-:S03]  /*03c0*/  FFMA R27, R23, R20, R24 ;  /* 0x00000014171b7223 */ /* 0x020fc60000000018 */
[----:B------:R-:W5:Y:S04]  /*03d0*/  LDG.E R20, desc[UR12][R2.64+0x10] ;  /* 0x0000100c02147981 */ /* 0x000f68000c1e1900 */
[----:B------:R-:W5:Y:S01]  /*03e0*/  LDG.E R23, desc[UR12][R4.64+0x10] ;  /* 0x0000100c04177981 */ /* 0x000f62000c1e1900 */
[----:B------:R-:W-:-:S03]  /*03f0*/  FFMA R27, R22, R25, R27 ;  /* 0x00000019161b7223 */ /* 0x000fc6000000001b */
[----:B------:R-:W5:Y:S04]  /*0400*/  LDG.E R22, desc[UR12][R2.64+0x14] ;  /* 0x0000140c02167981 */ /* 0x000f68000c1e1900 */
[----:B------:R-:W5:Y:S01]  /*0410*/  LDG.E R25, desc[UR12][R4.64+0x14] ;  /* 0x0000140c04197981 */ /* 0x000f62000c1e1900 */
[----:B------:R-:W-:-:S03]  /*0420*/  FFMA R27, R12, R15, R27 ;  /* 0x0000000f0c1b7223 */ /* 0x000fc6000000001b */
[----:B------:R-:W5:Y:S04]  /*0430*/  LDG.E R15, desc[UR12][R2.64+0x18] ;  /* 0x0000180c020f7981 */ /* 0x000f68000c1e1900 */
[----:B------:R-:W5:Y:S01]  /*0440*/  LDG.E R12, desc[UR12][R4.64+0x18] ;  /* 0x0000180c040c7981 */ /* 0x000f62000c1e1900 */
[----:B------:R-:W-:-:S03]  /*0450*/  FFMA R24, R6, R9, R27 ;  /* 0x0000000906187223 */ /* 0x000fc6000000001b */
[----:B------:R0:W5:Y:S04]  /*0460*/  LDG.E R6, desc[UR12][R2.64+0x1c] ;  /* 0x00001c0c02067981 */ /* 0x000168000c1e1900 */
[----:B------:R1:W5:Y:S01]  /*0470*/  LDG.E R9, desc[UR12][R4.64+0x1c] ;  /* 0x00001c0c04097981 */ /* 0x000362000c1e1900 */
[----:B------:R-:W-:-:S04]  /*0480*/  FFMA R11, R11, R8, R24 ;  /* 0x000000080b0b7223 */ /* 0x000fc80000000018 */
[----:B------:R-:W-:Y:S01]  /*0490*/  FFMA R11, R10, R13, R11 ;  /* 0x0000000d0a0b7223 */ /* 0x000fe2000000000b */
[----:B------:R-:W-:-:S04]  /*04a0*/  UIADD3 UR6, UP0, UPT, UR6, -0x10, URZ ;  /* 0xfffffff006067890 */ /* 0x000fc8000ff1e0ff */
[----:B------:R-:W-:Y:S02]  /*04b0*/  UIADD3.X UR7, UPT, UPT, UR7, -0x1, URZ, UP0, !UPT ;  /* 0xffffffff07077890 */ /* 0x000fe400087fe4ff */
[----:B------:R-:W-:-:S04]  /*04c0*/  UISETP.NE.U32.AND UP0, UPT, UR6, URZ, UPT ;  /* 0x000000ff0600728c */ /* 0x000fc8000bf05070 */
[----:B------:R-:W-:Y:S01]  /*04d0*/  UISETP.NE.AND.EX UP0, UPT, UR7, URZ, UPT, UP0 ;  /* 0x000000ff0700728c */ /* 0x000fe2000bf05300 */
[----:B0-----:R-:W-:Y:S02]  /*04e0*/  IADD3 R2, P0, PT, R2, 0x40, RZ ;  /* 0x0000004002027810 */ /* 0x001fe40007f1e0ff */
[----:B-1----:R-:W-:Y:S02]  /*04f0*/  IADD3 R4, P1, PT, R4, 0x40, RZ ;  /* 0x0000004004047810 */ /* 0x002fe40007f3e0ff */
[----:B------:R-:W-:Y:S02]  /*0500*/  IADD3.X R3, PT, PT, RZ, R3, RZ, P0, !PT ;  /* 0x00000003ff037210 */ /* 0x000fe400007fe4ff */
[----:B------:R-:W-:Y:S01]  /*0510*/  IADD3.X R5, PT, PT, RZ, R5, RZ, P1, !PT ;  /* 0x00000005ff057210 */ /* 0x000fe20000ffe4ff */
[----:B--2---:R-:W-:-:S04]  /*0520*/  FFMA R11, R16, R19, R11 ;  /* 0x00000013100b7223 */ /* 0x004fc8000000000b */
[----:B---3--:R-:W-:-:S04]  /*0530*/  FFMA R11, R14, R17, R11 ;  /* 0x000000110e0b7223 */ /* 0x008fc8000000000b */
[----:B----4-:R-:W-:-:S04]  /*0540*/  FFMA R11, R18, R21, R11 ;  /* 0x00000015120b7223 */ /* 0x010fc8000000000b */
[----:B-----5:R-:W-:-:S04]  /*0550*/  FFMA R11, R20, R23, R11 ;  /* 0x00000017140b7223 */ /* 0x020fc8000000000b */
[----:B------:R-:W-:-:S04]  /*0560*/  FFMA R22, R22, R25, R11 ;  /* 0x0000001916167223 */ /* 0x000fc8000000000b */
[----:B------:R-:W-:-:S04]  /*0570*/  FFMA R15, R15, R12, R22 ;  /* 0x0000000c0f0f7223 */ /* 0x000fc80000000016 */
[----:B------:R-:W-:Y:S01]  /*0580*/  FFMA R14, R6, R9, R15 ;  /* 0x00000009060e7223 */ /* 0x000fe2000000000f */
[----:B------:R-:W-:Y:S06]  /*0590*/  BRA.U UP0, `(.L_x_2) ;  /* 0xfffffffd001c7547 */ /* 0x000fec000b83ffff */
.L_x_1:
[----:B------:R-:W-:Y:S05]  /*05a0*/  BRA.U !UP1, `(.L_x_0) ;  /* 0x0000000509987547 */ /* 0x000fea000b800000 */
[----:B------:R-:W-:Y:S02]  /*05b0*/  ULOP3.LUT UR6, UR8, 0xf, URZ, 0xc0, !UPT ;  /* 0x0000000f08067892 */ /* 0x000fe4000f8ec0ff */
[----:B------:R-:W-:Y:S02]  /*05c0*/  ULOP3.LUT UP1, URZ, UR8, 0x7, URZ, 0xc0, !UPT ;  /* 0x0000000708ff7892 */ /* 0x000fe4000f82c0ff */
[----:B------:R-:W-:-:S04]  /*05d0*/  UIADD3 UR6, UP0, UPT, UR6, -0x1, URZ ;  /* 0xffffffff06067890 */ /* 0x000fc8000ff1e0ff */
[----:B------:R-:W-:Y:S02]  /*05e0*/  UIADD3.X UR7, UPT, UPT, URZ, -0x1, URZ, UP0, !UPT ;  /* 0xffffffffff077890 */ /* 0x000fe400087fe4ff */
[----:B------:R-:W-:-:S04]  /*05f0*/  UISETP.GE.U32.AND UP0, UPT, UR6, 0x7, UPT ;  /* 0x000000070600788c */ /* 0x000fc8000bf06070 */
[----:B------:R-:W-:-:S09]  /*0600*/  UISETP.GE.U32.AND.EX UP0, UPT, UR7, URZ, UPT, UP0 ;  /* 0x000000ff0700728c */ /* 0x000fd2000bf06100 */
[----:B------:R-:W-:Y:S05]  /*0610*/  BRA.U !UP0, `(.L_x_3) ;  /* 0x0000000108907547 */ /* 0x000fea000b800000 */
[----:B------:R-:W0:Y:S01]  /*0620*/  LDCU.64 UR6, c[0x0][0x390] ;  /* 0x00007200ff0677ac */ /* 0x000e220008000a00 */
[----:B------:R-:W-:Y:S01]  /*0630*/  IADD3 R2, P0, PT, R0, UR4, RZ ;  /* 0x0000000400027c10 */ /* 0x000fe2000ff1e0ff */
[----:B------:R-:W1:Y:S03]  /*0640*/  LDCU.64 UR10, c[0x0][0x388] ;  /* 0x00007100ff0a77ac */ /* 0x000e660008000a00 */
[----:B------:R-:W-:Y:S01]  /*0650*/  IADD3.X R3, PT, PT, R7, UR5, RZ, P0, !PT ;  /* 0x0000000507037c10 */ /* 0x000fe200087fe4ff */
[----:B0-----:R-:W-:-:S04]  /*0660*/  ULEA UR6, UP0, UR4, UR6, 0x2 ;  /* 0x0000000604067291 */ /* 0x001fc8000f8010ff */
[----:B------:R-:W-:Y:S01]  /*0670*/  ULEA.HI.X UR7, UR4, UR7, UR5, 0x2, UP0 ;  /* 0x0000000704077291 */ /* 0x000fe200080f1405 */
[----:B-1----:R-:W-:-:S04]  /*0680*/  LEA R4, P0, R2, UR10, 0x2 ;  /* 0x0000000a02047c11 */ /* 0x002fc8000f8010ff */
[----:B------:R-:W-:Y:S02]  /*0690*/  LEA.HI.X R5, R2, UR11, R3, 0x2, P0 ;  /* 0x0000000b02057c11 */ /* 0x000fe400080f1403 */
[----:B------:R-:W-:Y:S02]  /*06a0*/  MOV R2, UR6 ;  /* 0x0000000600027c02 */ /* 0x000fe40008000f00 */
[----:B------:R-:W-:Y:S01]  /*06b0*/  MOV R3, UR7 ;  /* 0x0000000700037c02 */ /* 0x000fe20008000f00 */
        /* <DEDUP_REMOVED lines=16> */
[----:B------:R-:W-:-:S04]  /*07c0*/  UIADD3 UR4, UP0, UPT, UR4, 0x8, URZ ;  /* 0x0000000804047890 */ /* 0x000fc8000ff1e0ff */
[----:B------:R-:W-:Y:S01]  /*07d0*/  UIADD3.X UR5, UPT, UPT, URZ, UR5, URZ, UP0, !UPT ;  /* 0x00000005ff057290 */ /* 0x000fe200087fe4ff */
[----:B--2---:R-:W-:-:S04]  /*07e0*/  FFMA R6, R9, R6, R14 ;  /* 0x0000000609067223 */ /* 0x004fc8000000000e */
[----:B---3--:R-:W-:-:S04]  /*07f0*/  FFMA R6, R11, R8, R6 ;  /* 0x000000080b067223 */ /* 0x008fc80000000006 */
[----:B----4-:R-:W-:-:S04]  /*0800*/  FFMA R6, R13, R10, R6 ;  /* 0x0000000a0d067223 */ /* 0x010fc80000000006 */
[----:B-----5:R-:W-:-:S04]  /*0810*/  FFMA R6, R15, R12, R6 ;  /* 0x0000000c0f067223 */ /* 0x020fc80000000006 */
[----:B------:R-:W-:-:S04]  /*0820*/  FFMA R6, R17, R16, R6 ;  /* 0x0000001011067223 */ /* 0x000fc80000000006 */
[----:B------:R-:W-:-:S04]  /*0830*/  FFMA R6, R19, R18, R6 ;  /* 0x0000001213067223 */ /* 0x000fc80000000006 */
[----:B------:R-:W-:-:S04]  /*0840*/  FFMA R6, R21, R20, R6 ;  /* 0x0000001415067223 */ /* 0x000fc80000000006 */
[----:B------:R-:W-:-:S07]  /*0850*/  FFMA R14, R23, R22, R6 ;  /* 0x00000016170e7223 */ /* 0x000fce0000000006 */
.L_x_3:
        /* <DEDUP_REMOVED lines=25> */
[----:B------:R-:W5:Y:S01]  /*09f0*/  LDG.E R12, desc[UR12][R4.64+0xc] ;  /* 0x00000c0c040c7981 */ /* 0x000f62000c1e1900 */
[----:B------:R-:W-:-:S04]  /*0a00*/  UIADD3 UR4, UP0, UPT, UR4, 0x4, URZ ;  /* 0x0000000404047890 */ /* 0x000fc8000ff1e0ff */
[----:B------:R-:W-:Y:S01]  /*0a10*/  UIADD3.X UR5, UPT, UPT, URZ, UR5, URZ, UP0, !UPT ;  /* 0x00000005ff057290 */ /* 0x000fe200087fe4ff */
[----:B--2---:R-:W-:-:S04]  /*0a20*/  FFMA R6, R9, R6, R14 ;  /* 0x0000000609067223 */ /* 0x004fc8000000000e */
[----:B---3--:R-:W-:-:S04]  /*0a30*/  FFMA R6, R11, R8, R6 ;  /* 0x000000080b067223 */ /* 0x008fc80000000006 */
[----:B----4-:R-:W-:-:S04]  /*0a40*/  FFMA R6, R13, R10, R6 ;  /* 0x0000000a0d067223 */ /* 0x010fc80000000006 */
[----:B-----5:R-:W-:-:S07]  /*0a50*/  FFMA R14, R15, R12, R6 ;  /* 0x0000000c0f0e7223 */ /* 0x020fce0000000006 */
.L_x_4:
[----:B------:R-:W-:Y:S05]  /*0a60*/  BRA.U !UP1, `(.L_x_0) ;  /* 0x0000000109687547 */ /* 0x000fea000b800000 */
[----:B------:R-:W0:Y:S01]  /*0a70*/  LDCU.64 UR14, c[0x0][0x388] ;  /* 0x00007100ff0e77ac */ /* 0x000e220008000a00 */
[----:B------:R-:W-:Y:S01]  /*0a80*/  IADD3 R2, P0, PT, R0, UR4, RZ ;  /* 0x0000000400027c10 */ /* 0x000fe2000ff1e0ff */
[----:B------:R-:W1:Y:S03]  /*0a90*/  LDCU.64 UR10, c[0x0][0x390] ;  /* 0x00007200ff0a77ac */ /* 0x000e660008000a00 */
[----:B------:R-:W-:Y:S01]  /*0aa0*/  IADD3.X R7, PT, PT, R7, UR5, RZ, P0, !PT ;  /* 0x0000000507077c10 */ /* 0x000fe200087fe4ff */
[----:B------:R-:W-:Y:S01]  /*0ab0*/  ULOP3.LUT UR6, UR8, 0x3, URZ, 0xc0, !UPT ;  /* 0x0000000308067892 */ /* 0x000fe2000f8ec0ff */
[----:B0-----:R-:W-:Y:S01]  /*0ac0*/  LEA R0, P1, R2, UR14, 0x2 ;  /* 0x0000000e02007c11 */ /* 0x001fe2000f8210ff */
[----:B-1----:R-:W-:-:S03]  /*0ad0*/  ULEA UR7, UP0, UR4, UR10, 0x2 ;  /* 0x0000000a04077291 */ /* 0x002fc6000f8010ff */
[----:B------:R-:W-:Y:S01]  /*0ae0*/  LEA.HI.X R7, R2, UR15, R7, 0x2, P1 ;  /* 0x0000000f02077c11 */ /* 0x000fe200088f1407 */
[----:B------:R-:W-:-:S03]  /*0af0*/  ULEA.HI.X UR8, UR4, UR11, UR5, 0x2, UP0 ;  /* 0x0000000b04087291 */ /* 0x000fc600080f1405 */
[----:B------:R-:W-:-:S09]  /*0b00*/  UMOV UR4, URZ ;  /* 0x000000ff00047c82 */ /* 0x000fd20008000000 */
.L_x_5:
[----:B------:R-:W-:Y:S02]  /*0b10*/  MOV R4, UR7 ;  /* 0x0000000700047c02 */ /* 0x000fe40008000f00 */
[----:B------:R-:W-:Y:S02]  /*0b20*/  MOV R3, R7 ;  /* 0x0000000700037202 */ /* 0x000fe40000000f00 */
[----:B------:R-:W-:Y:S02]  /*0b30*/  MOV R5, UR8 ;  /* 0x0000000800057c02 */ /* 0x000fe40008000f00 */
[----:B------:R-:W-:-:S03]  /*0b40*/  MOV R2, R0 ;  /* 0x0000000000027202 */ /* 0x000fc60000000f00 */
[----:B------:R-:W2:Y:S04]  /*0b50*/  LDG.E R4, desc[UR12][R4.64] ;  /* 0x0000000c04047981 */ /* 0x000ea8000c1e1900 */
[----:B------:R-:W2:Y:S01]  /*0b60*/  LDG.E R3, desc[UR12][R2.64] ;  /* 0x0000000c02037981 */ /* 0x000ea2000c1e1900 */
[----:B------:R-:W-:-:S04]  /*0b70*/  UIADD3 UR6, UP0, UPT, UR6, -0x1, URZ ;  /* 0xffffffff06067890 */ /* 0x000fc8000ff1e0ff */
[----:B------:R-:W-:Y:S02]  /*0b80*/  UIADD3.X UR4, UPT, UPT, UR4, -0x1, URZ, UP0, !UPT ;  /* 0xffffffff04047890 */ /* 0x000fe400087fe4ff */
[----:B------:R-:W-:-:S04]  /*0b90*/  UISETP.NE.U32.AND UP0, UPT, UR6, URZ, UPT ;  /* 0x000000ff0600728c */ /* 0x000fc8000bf05070 */
[----:B------:R-:W-:Y:S01]  /*0ba0*/  UISETP.NE.AND.EX UP0, UPT, UR4, URZ, UPT, UP0 ;  /* 0x000000ff0400728c */ /* 0x000fe2000bf05300 */
[----:B------:R-:W-:Y:S01]  /*0bb0*/  IADD3 R0, P0, PT, R0, 0x4, RZ ;  /* 0x0000000400007810 */ /* 0x000fe20007f1e0ff */
[----:B------:R-:W-:-:S03]  /*0bc0*/  UIADD3 UR7, UP1, UPT, UR7, 0x4, URZ ;  /* 0x0000000407077890 */ /* 0x000fc6000ff3e0ff */
[----:B------:R-:W-:Y:S01]  /*0bd0*/  IADD3.X R7, PT, PT, RZ, R7, RZ, P0, !PT ;  /* 0x00000007ff077210 */ /* 0x000fe200007fe4ff */
[----:B------:R-:W-:Y:S01]  /*0be0*/  UIADD3.X UR8, UPT, UPT, URZ, UR8, URZ, UP1, !UPT ;  /* 0x00000008ff087290 */ /* 0x000fe20008ffe4ff */
[----:B--2---:R-:W-:Y:S02]  /*0bf0*/  FFMA R14, R3, R4, R14 ;  /* 0x00000004030e7223 */ /* 0x004fe4000000000e */
[----:B------:R-:W-:Y:S09]  /*0c00*/  BRA.U UP0, `(.L_x_5) ;  /* 0xfffffffd00c07547 */ /* 0x000ff2000b83ffff */
.L_x_0:
[----:B------:R-:W0:Y:S01]  /*0c10*/  S2R R5, SR_TID.X ;  /* 0x0000000000057919 */ /* 0x000e220000002100 */
[----:B------:R-:W1:Y:S01]  /*0c20*/  LDC.64 R2, c[0x0][0x380] ;  /* 0x0000e000ff027b82 */ /* 0x000e620000000a00 */
[----:B------:R-:W0:Y:S01]  /*0c30*/  LDCU UR4, c[0x0][0x360] ;  /* 0x00006c00ff0477ac */ /* 0x000e220008000800 */
[----:B------:R-:W0:Y:S02]  /*0c40*/  S2R R0, SR_CTAID.X ;  /* 0x0000000000007919 */ /* 0x000e240000002500 */
[----:B0-----:R-:W-:-:S04]  /*0c50*/  IMAD R5, R0, UR4, R5 ;  /* 0x0000000400057c24 */ /* 0x001fc8000f8e0205 */
[----:B-1----:R-:W-:-:S05]  /*0c60*/  IMAD.WIDE R2, R5, 0x4, R2 ;  /* 0x0000000405027825 */ /* 0x002fca00078e0202 */
[----:B------:R-:W-:Y:S01]  /*0c70*/  STG.E desc[UR12][R2.64], R14 ;  /* 0x0000000e02007986 */ /* 0x000fe2000c10190c */
[----:B------:R-:W-:Y:S05]  /*0c80*/  EXIT ;  /* 0x000000000000794d */ /* 0x000fea0003800000 */
.L_x_6:
[----:B------:R-:W-:-:S00]  /*0c90*/  BRA `(.L_x_6) ;  /* 0xfffffffc00fc7947 */ /* 0x000fc0000383ffff */
[----:B------:R-:W-:-:S00]  /*0ca0*/  NOP ;  /* 0x0000000000007918 */ /* 0x000fc00000000000 */
        /* <DEDUP_REMOVED lines=13> */
.L_x_7:


//--------------------- .nv.shared.reserved.0     --------------------------
	.section	.nv.shared.reserved.0,"aw",@nobits
	.weak		__nv_reservedSMEM_offset_0_alias
	.size		__nv_reservedSMEM_offset_0_alias, 0, 64
	.other		__nv_reservedSMEM_offset_0_alias,@"STO_CUDA_RESERVED_SHARED STV_DEFAULT"
__nv_reservedSMEM_offset_0_alias:
	.zero		0
	.zero		64


//--------------------- .nv.constant0._Z18mul_mat_vec_kernelPfS_S_i --------------------------
	.section	.nv.constant0._Z18mul_mat_vec_kernelPfS_S_i,"a",@progbits
	.sectionflags	@""
	.align	4
.nv.constant0._Z18mul_mat_vec_kernelPfS_S_i:
	.zero		924


//--------------------- SYMBOLS --------------------------

	.type		.nv.reservedSmem.offset0,@object
	.size		.nv.reservedSmem.offset0,0x4
